//
// Generated by NVIDIA NVVM Compiler
//
// Compiler Build ID: CL-36424714
// Cuda compilation tools, release 13.0, V13.0.88
// Based on NVVM 20.0.0
//

.version 9.0
.target sm_100
.address_size 64

	// .globl	_Z25unique_idx_calc_threadIdxPi
.extern .func  (.param .b32 func_retval0) vprintf
(
	.param .b64 vprintf_param_0,
	.param .b64 vprintf_param_1
)
;
.global .align 1 .b8 $str[27] = {116, 104, 114, 101, 97, 100, 73, 100, 120, 58, 32, 37, 100, 44, 32, 118, 97, 108, 117, 101, 58, 32, 37, 100, 32, 10};
.global .align 1 .b8 $str$1[70] = {98, 108, 111, 99, 107, 73, 100, 120, 46, 120, 58, 32, 37, 100, 44, 32, 98, 108, 111, 99, 107, 73, 100, 120, 46, 121, 58, 32, 37, 100, 44, 32, 116, 104, 114, 101, 97, 100, 73, 100, 120, 46, 120, 58, 32, 37, 100, 44, 32, 103, 105, 100, 58, 32, 37, 100, 44, 32, 118, 97, 108, 117, 101, 58, 32, 37, 100, 32, 10};

.visible .entry _Z25unique_idx_calc_threadIdxPi(
	.param .u64 .ptr .align 1 _Z25unique_idx_calc_threadIdxPi_param_0
)
{
	.local .align 8 .b8 	__local_depot0[8];
	.reg .b64 	%SP;
	.reg .b64 	%SPL;
	.reg .b32 	%r<5>;
	.reg .b64 	%rd<9>;

	mov.u64 	%SPL, __local_depot0;
	cvta.local.u64 	%SP, %SPL;
	ld.param.u64 	%rd1, [_Z25unique_idx_calc_threadIdxPi_param_0];
	cvta.to.global.u64 	%rd2, %rd1;
	add.u64 	%rd3, %SP, 0;
	add.u64 	%rd4, %SPL, 0;
	mov.u32 	%r1, %tid.x;
	mul.wide.u32 	%rd5, %r1, 4;
	add.s64 	%rd6, %rd2, %rd5;
	ld.global.u32 	%r2, [%rd6];
	st.local.v2.u32 	[%rd4], {%r1, %r2};
	mov.u64 	%rd7, $str;
	cvta.global.u64 	%rd8, %rd7;
	{ // callseq 0, 0
	.param .b64 param0;
	st.param.b64 	[param0], %rd8;
	.param .b64 param1;
	st.param.b64 	[param1], %rd3;
	.param .b32 retval0;
	call.uni (retval0), 
	vprintf, 
	(
	param0, 
	param1
	);
	ld.param.b32 	%r3, [retval0];
	} // callseq 0
	ret;

}
	// .globl	_Z25unique_gid_calculation_2dPi
.visible .entry _Z25unique_gid_calculation_2dPi(
	.param .u64 .ptr .align 1 _Z25unique_gid_calculation_2dPi_param_0
)
{
	.local .align 8 .b8 	__local_depot1[24];
	.reg .b64 	%SP;
	.reg .b64 	%SPL;
	.reg .b32 	%r<11>;
	.reg .b64 	%rd<9>;

	mov.u64 	%SPL, __local_depot1;
	cvta.local.u64 	%SP, %SPL;
	ld.param.u64 	%rd1, [_Z25unique_gid_calculation_2dPi_param_0];
	cvta.to.global.u64 	%rd2, %rd1;
	add.u64 	%rd3, %SP, 0;
	add.u64 	%rd4, %SPL, 0;
	mov.u32 	%r1, %tid.x;
	mov.u32 	%r2, %ctaid.x;
	mov.u32 	%r3, %ntid.x;
	mov.u32 	%r4, %nctaid.x;
	mov.u32 	%r5, %ctaid.y;
	mad.lo.s32 	%r6, %r5, %r4, %r2;
	mad.lo.s32 	%r7, %r6, %r3, %r1;
	mul.wide.s32 	%rd5, %r7, 4;
	add.s64 	%rd6, %rd2, %rd5;
	ld.global.u32 	%r8, [%rd6];
	st.local.v2.u32 	[%rd4], {%r2, %r5};
	st.local.v2.u32 	[%rd4+8], {%r1, %r7};
	st.local.u32 	[%rd4+16], %r8;
	mov.u64 	%rd7, $str$1;
	cvta.global.u64 	%rd8, %rd7;
	{ // callseq 1, 0
	.param .b64 param0;
	st.param.b64 	[param0], %rd8;
	.param .b64 param1;
	st.param.b64 	[param1], %rd3;
	.param .b32 retval0;
	call.uni (retval0), 
	vprintf, 
	(
	param0, 
	param1
	);
	ld.param.b32 	%r9, [retval0];
	} // callseq 1
	ret;

}


// ===== COMPILED SASS (sm_100) =====

	.target	sm_100

	.elftype	@"ET_EXEC"


//--------------------- .note.nv.tkinfo           --------------------------
	.section	.note.nv.tkinfo,"",@"SHT_NOTE"
	.sectionflags	@"SHF_NOTE_NV_TKINFO"
	.tkinfo
        /*0018*/ 	.word	0x00000002
        /*0030*/ 	.string	""
        /*0030*/ 	.string	"ptxas"
        /*0030*/ 	.string	"Cuda compilation tools, release 13.0, V13.0.88"
        /*0030*/ 	.string	"Build cuda_13.0.r13.0/compiler.36424714_0"
        /*0030*/ 	.string	"-arch sm_100 -m 64 "



//--------------------- .note.nv.cuinfo           --------------------------
	.section	.note.nv.cuinfo,"",@"SHT_NOTE"
	.sectionflags	@"SHF_NOTE_NV_CUINFO"
        /*0018*/ 	.short	0x0002
        /*001a*/ 	.short	0x0064
        /*001c*/ 	.short	0x0082
	.zero		2


//--------------------- .nv.info                  --------------------------
	.section	.nv.info,"",@"SHT_CUDA_INFO"
	.align	4


	//----- nvinfo : EIATTR_REGCOUNT
	.align		4
        /*0000*/ 	.byte	0x04, 0x2f
        /*0002*/ 	.short	(.L_3 - .L_2)
	.align		4
.L_2:
        /*0004*/ 	.word	index@(_Z25unique_idx_calc_threadIdxPi)
        /*0008*/ 	.word	0x00000018


	//----- nvinfo : EIATTR_FRAME_SIZE
	.align		4
.L_3:
        /*000c*/ 	.byte	0x04, 0x11
        /*000e*/ 	.short	(.L_5 - .L_4)
	.align		4
.L_4:
        /*0010*/ 	.word	index@(_Z25unique_idx_calc_threadIdxPi)
        /*0014*/ 	.word	0x00000008


	//----- nvinfo : EIATTR_REGCOUNT
	.align		4
.L_5:
        /*0018*/ 	.byte	0x04, 0x2f
        /*001a*/ 	.short	(.L_7 - .L_6)
	.align		4
.L_6:
        /*001c*/ 	.word	index@(_Z25unique_gid_calculation_2dPi)
        /*0020*/ 	.word	0x00000018


	//----- nvinfo : EIATTR_FRAME_SIZE
	.align		4
.L_7:
        /*0024*/ 	.byte	0x04, 0x11
        /*0026*/ 	.short	(.L_9 - .L_8)
	.align		4
.L_8:
        /*0028*/ 	.word	index@(_Z25unique_gid_calculation_2dPi)
        /*002c*/ 	.word	0x00000018


	//----- nvinfo : EIATTR_MIN_STACK_SIZE
	.align		4
.L_9:
        /*0030*/ 	.byte	0x04, 0x12
        /*0032*/ 	.short	(.L_11 - .L_10)
	.align		4
.L_10:
        /*0034*/ 	.word	index@(_Z25unique_gid_calculation_2dPi)
        /*0038*/ 	.word	0x00000018


	//----- nvinfo : EIATTR_MIN_STACK_SIZE
	.align		4
.L_11:
        /*003c*/ 	.byte	0x04, 0x12
        /*003e*/ 	.short	(.L_13 - .L_12)
	.align		4
.L_12:
        /*0040*/ 	.word	index@(_Z25unique_idx_calc_threadIdxPi)
        /*0044*/ 	.word	0x00000008
.L_13:


//--------------------- .nv.compat                --------------------------
	.section	.nv.compat,"",@"SHT_CUDA_COMPAT_INFO"
	.align	4
        /*0000*/ 	.byte	0x02, 0x09, 0x00, 0x00, 0x02, 0x02, 0x01, 0x00, 0x02, 0x05, 0x05, 0x00, 0x03, 0x07, 0x01, 0x01
        /*0010*/ 	.byte	0x02, 0x03, 0x00, 0x00, 0x02, 0x06, 0x01, 0x00, 0x04, 0x0b, 0x08, 0x00, 0x09, 0x00, 0x00, 0x00
        /*0020*/ 	.byte	0x00, 0x00, 0x00, 0x00


//--------------------- .nv.info._Z25unique_gid_calculation_2dPi --------------------------
	.section	.nv.info._Z25unique_gid_calculation_2dPi,"",@"SHT_CUDA_INFO"
	.sectionflags	@""
	.align	4


	//----- nvinfo : EIATTR_CUDA_API_VERSION
	.align		4
        /*0000*/ 	.byte	0x04, 0x37
        /*0002*/ 	.short	(.L_15 - .L_14)
.L_14:
        /*0004*/ 	.word	0x00000082


	//----- nvinfo : EIATTR_KPARAM_INFO
	.align		4
.L_15:
        /*0008*/ 	.byte	0x04, 0x17
        /*000a*/ 	.short	(.L_17 - .L_16)
.L_16:
        /*000c*/ 	.word	0x00000000
        /*0010*/ 	.short	0x0000
        /*0012*/ 	.short	0x0000
        /*0014*/ 	.byte	0x00, 0xf5, 0x21, 0x00


	//----- nvinfo : EIATTR_SPARSE_MMA_MASK
	.align		4
.L_17:
        /*0018*/ 	.byte	0x03, 0x50
        /*001a*/ 	.short	0x0000


	//----- nvinfo : EIATTR_MAXREG_COUNT
	.align		4
        /*001c*/ 	.byte	0x03, 0x1b
        /*001e*/ 	.short	0x00ff


	//----- nvinfo : EIATTR_EXTERNS
	.align		4
        /*0020*/ 	.byte	0x04, 0x0f
        /*0022*/ 	.short	(.L_19 - .L_18)


	//   ....[0]....
	.align		4
.L_18:
        /*0024*/ 	.word	index@(vprintf)


	//----- nvinfo : EIATTR_MERCURY_ISA_VERSION
	.align		4
.L_19:
        /*0028*/ 	.byte	0x03, 0x5f
        /*002a*/ 	.short	0x0101


	//----- nvinfo : EIATTR_VRC_CTA_INIT_COUNT
	.align		4
        /*002c*/ 	.byte	0x02, 0x4a
	.zero		1
	.zero		1


	//----- nvinfo : EIATTR_SYSCALL_OFFSETS
	.align		4
        /*0030*/ 	.byte	0x04, 0x46
        /*0032*/ 	.short	(.L_21 - .L_20)


	//   ....[0]....
.L_20:
        /*0034*/ 	.word	0x000001a0


	//----- nvinfo : EIATTR_EXIT_INSTR_OFFSETS
	.align		4
.L_21:
        /*0038*/ 	.byte	0x04, 0x1c
        /*003a*/ 	.short	(.L_23 - .L_22)


	//   ....[0]....
.L_22:
        /*003c*/ 	.word	0x000001b0


	//----- nvinfo : EIATTR_CBANK_PARAM_SIZE
	.align		4
.L_23:
        /*0040*/ 	.byte	0x03, 0x19
        /*0042*/ 	.short	0x0008


	//----- nvinfo : EIATTR_PARAM_CBANK
	.align		4
        /*0044*/ 	.byte	0x04, 0x0a
        /*0046*/ 	.short	(.L_25 - .L_24)
	.align		4
.L_24:
        /*0048*/ 	.word	index@(.nv.constant0._Z25unique_gid_calculation_2dPi)
        /*004c*/ 	.short	0x0380
        /*004e*/ 	.short	0x0008


	//----- nvinfo : EIATTR_SW_WAR
	.align		4
.L_25:
        /*0050*/ 	.byte	0x04, 0x36
        /*0052*/ 	.short	(.L_27 - .L_26)
.L_26:
        /*0054*/ 	.word	0x00000008
.L_27:


//--------------------- .nv.info._Z25unique_idx_calc_threadIdxPi --------------------------
	.section	.nv.info._Z25unique_idx_calc_threadIdxPi,"",@"SHT_CUDA_INFO"
	.sectionflags	@""
	.align	4


	//----- nvinfo : EIATTR_CUDA_API_VERSION
	.align		4
        /*0000*/ 	.byte	0x04, 0x37
        /*0002*/ 	.short	(.L_29 - .L_28)
.L_28:
        /*0004*/ 	.word	0x00000082


	//----- nvinfo : EIATTR_KPARAM_INFO
	.align		4
.L_29:
        /*0008*/ 	.byte	0x04, 0x17
        /*000a*/ 	.short	(.L_31 - .L_30)
.L_30:
        /*000c*/ 	.word	0x00000000
        /*0010*/ 	.short	0x0000
        /*0012*/ 	.short	0x0000
        /*0014*/ 	.byte	0x00, 0xf5, 0x21, 0x00


	//----- nvinfo : EIATTR_SPARSE_MMA_MASK
	.align		4
.L_31:
        /*0018*/ 	.byte	0x03, 0x50
        /*001a*/ 	.short	0x0000


	//----- nvinfo : EIATTR_MAXREG_COUNT
	.align		4
        /*001c*/ 	.byte	0x03, 0x1b
        /*001e*/ 	.short	0x00ff


	//----- nvinfo : EIATTR_EXTERNS
	.align		4
        /*0020*/ 	.byte	0x04, 0x0f
        /*0022*/ 	.short	(.L_33 - .L_32)


	//   ....[0]....
	.align		4
.L_32:
        /*0024*/ 	.word	index@(vprintf)


	//----- nvinfo : EIATTR_MERCURY_ISA_VERSION
	.align		4
.L_33:
        /*0028*/ 	.byte	0x03, 0x5f
        /*002a*/ 	.short	0x0101


	//----- nvinfo : EIATTR_VRC_CTA_INIT_COUNT
	.align		4
        /*002c*/ 	.byte	0x02, 0x4a
	.zero		1
	.zero		1


	//----- nvinfo : EIATTR_SYSCALL_OFFSETS
	.align		4
        /*0030*/ 	.byte	0x04, 0x46
        /*0032*/ 	.short	(.L_35 - .L_34)


	//   ....[0]....
.L_34:
        /*0034*/ 	.word	0x00000120


	//----- nvinfo : EIATTR_EXIT_INSTR_OFFSETS
	.align		4
.L_35:
        /*0038*/ 	.byte	0x04, 0x1c
        /*003a*/ 	.short	(.L_37 - .L_36)


	//   ....[0]....
.L_36:
        /*003c*/ 	.word	0x00000130


	//----- nvinfo : EIATTR_CBANK_PARAM_SIZE
	.align		4
.L_37:
        /*0040*/ 	.byte	0x03, 0x19
        /*0042*/ 	.short	0x0008


	//----- nvinfo : EIATTR_PARAM_CBANK
	.align		4
        /*0044*/ 	.byte	0x04, 0x0a
        /*0046*/ 	.short	(.L_39 - .L_38)
	.align		4
.L_38:
        /*0048*/ 	.word	index@(.nv.constant0._Z25unique_idx_calc_threadIdxPi)
        /*004c*/ 	.short	0x0380
        /*004e*/ 	.short	0x0008


	//----- nvinfo : EIATTR_SW_WAR
	.align		4
.L_39:
        /*0050*/ 	.byte	0x04, 0x36
        /*0052*/ 	.short	(.L_41 - .L_40)
.L_40:
        /*0054*/ 	.word	0x00000008
.L_41:


//--------------------- .nv.callgraph             --------------------------
	.section	.nv.callgraph,"",@"SHT_CUDA_CALLGRAPH"
	.align	4
	.sectionentsize	8
	.align		4
        /*0000*/ 	.word	0x00000000
	.align		4
        /*0004*/ 	.word	0xffffffff
	.align		4
        /*0008*/ 	.word	index@(_Z25unique_gid_calculation_2dPi)
	.align		4
        /*000c*/ 	.word	index@(vprintf)
	.align		4
        /*0010*/ 	.word	index@(_Z25unique_idx_calc_threadIdxPi)
	.align		4
        /*0014*/ 	.word	index@(vprintf)
	.align		4
        /*0018*/ 	.word	0x00000000
	.align		4
        /*001c*/ 	.word	0xfffffffe
	.align		4
        /*0020*/ 	.word	0x00000000
	.align		4
        /*0024*/ 	.word	0xfffffffd
	.align		4
        /*0028*/ 	.word	0x00000000
	.align		4
        /*002c*/ 	.word	0xfffffffc


//--------------------- .nv.constant4             --------------------------
	.section	.nv.constant4,"a",@progbits
	.align	8
	.align		8
.nv.constant4:
        /*0000*/ 	.dword	vprintf
	.align		8
        /*0008*/ 	.dword	$str
	.align		8
        /*0010*/ 	.dword	$str$1


//--------------------- .text._Z25unique_gid_calculation_2dPi --------------------------
	.section	.text._Z25unique_gid_calculation_2dPi,"ax",@progbits
	.align	128
        .global         _Z25unique_gid_calculation_2dPi
        .type           _Z25unique_gid_calculation_2dPi,@function
        .size           _Z25unique_gid_calculation_2dPi,(.L_x_4 - _Z25unique_gid_calculation_2dPi)
        .other          _Z25unique_gid_calculation_2dPi,@"STO_CUDA_ENTRY STV_DEFAULT"
_Z25unique_gid_calculation_2dPi:
.text._Z25unique_gid_calculation_2dPi:
[----:B------:R-:W0:Y:S01]  /*0000*/  LDC R1, c[0x0][0x37c] ;  /* 0x0000df00ff017b82 */ /* 0x000e220000000800 */
[----:B------:R-:W1:Y:S01]  /*0010*/  S2R R12, SR_CTAID.X ;  /* 0x00000000000c7919 */ /* 0x000e620000002500 */
[----:B------:R-:W2:Y:S06]  /*0020*/  LDCU UR6, c[0x0][0x2fc] ;  /* 0x00005f80ff0677ac */ /* 0x000eac0008000800 */
[----:B------:R-:W3:Y:S01]  /*0030*/  LDC.64 R2, c[0x0][0x380] ;  /* 0x0000e000ff027b82 */ /* 0x000ee20000000a00 */
[----:B0-----:R-:W-:Y:S01]  /*0040*/  VIADD R1, R1, 0xffffffe8 ;  /* 0xffffffe801017836 */ /* 0x001fe20000000000 */
[----:B------:R-:W1:Y:S01]  /*0050*/  S2R R13, SR_CTAID.Y ;  /* 0x00000000000d7919 */ /* 0x000e620000002600 */
[----:B------:R-:W0:Y:S01]  /*0060*/  LDCU UR7, c[0x0][0x360] ;  /* 0x00006c00ff0777ac */ /* 0x000e220008000800 */
[----:B------:R-:W0:Y:S01]  /*0070*/  S2R R10, SR_TID.X ;  /* 0x00000000000a7919 */ /* 0x000e220000002100 */
[----:B------:R-:W1:Y:S01]  /*0080*/  LDCU UR8, c[0x0][0x370] ;  /* 0x00006e00ff0877ac */ /* 0x000e620008000800 */
[----:B------:R-:W4:Y:S01]  /*0090*/  LDCU.64 UR4, c[0x0][0x358] ;  /* 0x00006b00ff0477ac */ /* 0x000f220008000a00 */
[----:B-1----:R-:W-:Y:S01]  /*00a0*/  IMAD R11, R13, UR8, R12 ;  /* 0x000000080d0b7c24 */ /* 0x002fe2000f8e020c */
[----:B------:R-:W-:Y:S01]  /*00b0*/  MOV R0, 0x0 ;  /* 0x0000000000007802 */ /* 0x000fe20000000f00 */
[----:B------:R1:W-:Y:S01]  /*00c0*/  STL.64 [R1], R12 ;  /* 0x0000000c01007387 */ /* 0x0003e20000100a00 */
[----:B------:R-:W5:Y:S01]  /*00d0*/  LDCU.64 UR8, c[0x4][0x10] ;  /* 0x01000200ff0877ac */ /* 0x000f620008000a00 */
[----:B0-----:R-:W-:-:S04]  /*00e0*/  IMAD R11, R11, UR7, R10 ;  /* 0x000000070b0b7c24 */ /* 0x001fc8000f8e020a */
[----:B---3--:R-:W-:-:S06]  /*00f0*/  IMAD.WIDE R2, R11, 0x4, R2 ;  /* 0x000000040b027825 */ /* 0x008fcc00078e0202 */
[----:B----4-:R-:W3:Y:S01]  /*0100*/  LDG.E R2, desc[UR4][R2.64] ;  /* 0x0000000402027981 */ /* 0x010ee2000c1e1900 */
[----:B------:R-:W0:Y:S01]  /*0110*/  LDCU UR4, c[0x0][0x2f8] ;  /* 0x00005f00ff0477ac */ /* 0x000e220008000800 */
[----:B------:R1:W4:Y:S02]  /*0120*/  LDC.64 R8, c[0x4][R0] ;  /* 0x0100000000087b82 */ /* 0x0003240000000a00 */
[----:B------:R1:W-:Y:S01]  /*0130*/  STL.64 [R1+0x8], R10 ;  /* 0x0000080a01007387 */ /* 0x0003e20000100a00 */
[----:B-----5:R-:W-:Y:S01]  /*0140*/  IMAD.U32 R4, RZ, RZ, UR8 ;  /* 0x00000008ff047e24 */ /* 0x020fe2000f8e00ff */
[----:B------:R-:W-:Y:S02]  /*0150*/  MOV R5, UR9 ;  /* 0x0000000900057c02 */ /* 0x000fe40008000f00 */
[----:B0-----:R-:W-:-:S04]  /*0160*/  IADD3 R6, P0, PT, R1, UR4, RZ ;  /* 0x0000000401067c10 */ /* 0x001fc8000ff1e0ff */
[----:B--2---:R-:W-:Y:S01]  /*0170*/  IADD3.X R7, PT, PT, RZ, UR6, RZ, P0, !PT ;  /* 0x00000006ff077c10 */ /* 0x004fe200087fe4ff */
[----:B---34-:R1:W-:Y:S08]  /*0180*/  STL [R1+0x10], R2 ;  /* 0x0000100201007387 */ /* 0x0183f00000100800 */
[----:B------:R-:W-:-:S07]  /*0190*/  LEPC R20, `(.L_x_0) ;  /* 0x000000001014794e */ /* 0x000fce0000000000 */
[----:B-1----:R-:W-:Y:S05]  /*01a0*/  CALL.ABS.NOINC R8 ;  /* 0x0000000008007343 */ /* 0x002fea0003c00000 */
.L_x_0:
[----:B------:R-:W-:Y:S05]  /*01b0*/  EXIT ;  /* 0x000000000000794d */ /* 0x000fea0003800000 */
.L_x_1:
[----:B------:R-:W-:-:S00]  /*01c0*/  BRA `(.L_x_1) ;  /* 0xfffffffc00fc7947 */ /* 0x000fc0000383ffff */
[----:B------:R-:W-:-:S00]  /*01d0*/  NOP ;  /* 0x0000000000007918 */ /* 0x000fc00000000000 */
        /* <DEDUP_REMOVED lines=10> */
.L_x_4:


//--------------------- .text._Z25unique_idx_calc_threadIdxPi --------------------------
	.section	.text._Z25unique_idx_calc_threadIdxPi,"ax",@progbits
	.align	128
        .global         _Z25unique_idx_calc_threadIdxPi
        .type           _Z25unique_idx_calc_threadIdxPi,@function
        .size           _Z25unique_idx_calc_threadIdxPi,(.L_x_5 - _Z25unique_idx_calc_threadIdxPi)
        .other          _Z25unique_idx_calc_threadIdxPi,@"STO_CUDA_ENTRY STV_DEFAULT"
_Z25unique_idx_calc_threadIdxPi:
.text._Z25unique_idx_calc_threadIdxPi:
[----:B------:R-:W0:Y:S01]  /*0000*/  LDC R1, c[0x0][0x37c] ;  /* 0x0000df00ff017b82 */ /* 0x000e220000000800 */
[----:B------:R-:W1:Y:S07]  /*0010*/  S2R R10, SR_TID.X ;  /* 0x00000000000a7919 */ /* 0x000e6e0000002100 */
[----:B------:R-:W1:Y:S01]  /*0020*/  LDC.64 R2, c[0x0][0x380] ;  /* 0x0000e000ff027b82 */ /* 0x000e620000000a00 */
[----:B------:R-:W2:Y:S01]  /*0030*/  LDCU.64 UR4, c[0x0][0x358] ;  /* 0x00006b00ff0477ac */ /* 0x000ea20008000a00 */
[----:B0-----:R-:W-:Y:S01]  /*0040*/  VIADD R1, R1, 0xfffffff8 ;  /* 0xfffffff801017836 */ /* 0x001fe20000000000 */
[----:B------:R-:W0:Y:S01]  /*0050*/  LDCU.64 UR6, c[0x4][0x8] ;  /* 0x01000100ff0677ac */ /* 0x000e220008000a00 */
[----:B-1----:R-:W-:-:S05]  /*0060*/  IMAD.WIDE.U32 R2, R10, 0x4, R2 ;  /* 0x000000040a027825 */ /* 0x002fca00078e0002 */
[----:B--2---:R-:W2:Y:S01]  /*0070*/  LDG.E R11, desc[UR4][R2.64] ;  /* 0x00000004020b7981 */ /* 0x004ea2000c1e1900 */
[----:B------:R-:W-:Y:S01]  /*0080*/  MOV R0, 0x0 ;  /* 0x0000000000007802 */ /* 0x000fe20000000f00 */
[----:B------:R-:W1:Y:S01]  /*0090*/  LDCU UR4, c[0x0][0x2f8] ;  /* 0x00005f00ff0477ac */ /* 0x000e620008000800 */
[----:B0-----:R-:W-:Y:S01]  /*00a0*/  IMAD.U32 R4, RZ, RZ, UR6 ;  /* 0x00000006ff047e24 */ /* 0x001fe2000f8e00ff */
[----:B------:R-:W-:Y:S01]  /*00b0*/  MOV R5, UR7 ;  /* 0x0000000700057c02 */ /* 0x000fe20008000f00 */
[----:B------:R0:W3:Y:S01]  /*00c0*/  LDC.64 R8, c[0x4][R0] ;  /* 0x0100000000087b82 */ /* 0x0000e20000000a00 */
[----:B------:R-:W4:Y:S01]  /*00d0*/  LDCU UR5, c[0x0][0x2fc] ;  /* 0x00005f80ff0577ac */ /* 0x000f220008000800 */
[----:B-1----:R-:W-:-:S05]  /*00e0*/  IADD3 R6, P0, PT, R1, UR4, RZ ;  /* 0x0000000401067c10 */ /* 0x002fca000ff1e0ff */
[----:B----4-:R-:W-:Y:S01]  /*00f0*/  IMAD.X R7, RZ, RZ, UR5, P0 ;  /* 0x00000005ff077e24 */ /* 0x010fe200080e06ff */
[----:B--23--:R0:W-:Y:S07]  /*0100*/  STL.64 [R1], R10 ;  /* 0x0000000a01007387 */ /* 0x00c1ee0000100a00 */
[----:B------:R-:W-:-:S07]  /*0110*/  LEPC R20, `(.L_x_2) ;  /* 0x000000001014794e */ /* 0x000fce0000000000 */
[----:B0-----:R-:W-:Y:S05]  /*0120*/  CALL.ABS.NOINC R8 ;  /* 0x0000000008007343 */ /* 0x001fea0003c00000 */
.L_x_2:
[----:B------:R-:W-:Y:S05]  /*0130*/  EXIT ;  /* 0x000000000000794d */ /* 0x000fea0003800000 */
.L_x_3:
        /* <DEDUP_REMOVED lines=12> */
.L_x_5:


//--------------------- .nv.global.init           --------------------------
	.section	.nv.global.init,"aw",@progbits
.nv.global.init:
	.type		$str,@object
	.size		$str,($str$1 - $str)
$str:
        /*0000*/ 	.byte	0x74, 0x68, 0x72, 0x65, 0x61, 0x64, 0x49, 0x64, 0x78, 0x3a, 0x20, 0x25, 0x64, 0x2c, 0x20, 0x76
        /*0010*/ 	.byte	0x61, 0x6c, 0x75, 0x65, 0x3a, 0x20, 0x25, 0x64, 0x20, 0x0a, 0x00
	.type		$str$1,@object
	.size		$str$1,(.L_1 - $str$1)
$str$1:
        /*001b*/ 	.byte	0x62, 0x6c, 0x6f, 0x63, 0x6b, 0x49, 0x64, 0x78, 0x2e, 0x78, 0x3a, 0x20, 0x25, 0x64, 0x2c, 0x20
        /*002b*/ 	.byte	0x62, 0x6c, 0x6f, 0x63, 0x6b, 0x49, 0x64, 0x78, 0x2e, 0x79, 0x3a, 0x20, 0x25, 0x64, 0x2c, 0x20
        /*003b*/ 	.byte	0x74, 0x68, 0x72, 0x65, 0x61, 0x64, 0x49, 0x64, 0x78, 0x2e, 0x78, 0x3a, 0x20, 0x25, 0x64, 0x2c
        /*004b*/ 	.byte	0x20, 0x67, 0x69, 0x64, 0x3a, 0x20, 0x25, 0x64, 0x2c, 0x20, 0x76, 0x61, 0x6c, 0x75, 0x65, 0x3a
        /*005b*/ 	.byte	0x20, 0x25, 0x64, 0x20, 0x0a, 0x00
.L_1:


//--------------------- .nv.shared.reserved.0     --------------------------
	.section	.nv.shared.reserved.0,"aw",@nobits
	.weak		__nv_reservedSMEM_offset_0_alias
	.size		__nv_reservedSMEM_offset_0_alias, 0, 64
	.other		__nv_reservedSMEM_offset_0_alias,@"STO_CUDA_RESERVED_SHARED STV_DEFAULT"
__nv_reservedSMEM_offset_0_alias:
	.zero		0
	.zero		64


//--------------------- .nv.constant0._Z25unique_gid_calculation_2dPi --------------------------
	.section	.nv.constant0._Z25unique_gid_calculation_2dPi,"a",@progbits
	.sectionflags	@""
	.align	4
.nv.constant0._Z25unique_gid_calculation_2dPi:
	.zero		904


//--------------------- .nv.constant0._Z25unique_idx_calc_threadIdxPi --------------------------
	.section	.nv.constant0._Z25unique_idx_calc_threadIdxPi,"a",@progbits
	.sectionflags	@""
	.align	4
.nv.constant0._Z25unique_idx_calc_threadIdxPi:
	.zero		904


//--------------------- SYMBOLS --------------------------

	.type		.nv.reservedSmem.offset0,@object
	.size		.nv.reservedSmem.offset0,0x4
	.type		vprintf,@function
